	.headerflags	@"EF_CUDA_TEXMODE_UNIFIED EF_CUDA_64BIT_ADDRESS EF_CUDA_ACCELERATORS EF_CUDA_SM90 EF_CUDA_VIRTUAL_SM(EF_CUDA_SM90)"
	.elftype	@"ET_EXEC"


//--------------------- .nv.info                  --------------------------
	.section	.nv.info,"",@"SHT_CUDA_INFO"
	.align	4


	//----- nvinfo : EIATTR_REGCOUNT
	.align		4
        /*0000*/ 	.byte	0x04, 0x2f
        /*0002*/ 	.short	(.L_2 - .L_1)
	.align		4
.L_1:
        /*0004*/ 	.word	index@(triton_red_fused_add_convolution_native_group_norm_55)
        /*0008*/ 	.word	0x00000020


	//----- nvinfo : EIATTR_MIN_STACK_SIZE
	.align		4
.L_2:
        /*000c*/ 	.byte	0x04, 0x12
        /*000e*/ 	.short	(.L_4 - .L_3)
	.align		4
.L_3:
        /*0010*/ 	.word	index@(triton_red_fused_add_convolution_native_group_norm_55)
        /*0014*/ 	.word	0x00000000


	//----- nvinfo : EIATTR_FRAME_SIZE
	.align		4
.L_4:
        /*0018*/ 	.byte	0x04, 0x11
        /*001a*/ 	.short	(.L_6 - .L_5)
	.align		4
.L_5:
        /*001c*/ 	.word	index@(triton_red_fused_add_convolution_native_group_norm_55)
        /*0020*/ 	.word	0x00000000


	//----- nvinfo : EIATTR_MIN_STACK_SIZE
	.align		4
.L_6:
        /*0024*/ 	.byte	0x04, 0x12
        /*0026*/ 	.short	(.L_8 - .L_7)
	.align		4
.L_7:
        /*0028*/ 	.word	index@(triton_red_fused_add_convolution_native_group_norm_55)
        /*002c*/ 	.word	0x00000000
.L_8:


//--------------------- .nv.info.triton_red_fused_add_convolution_native_group_norm_55 --------------------------
	.section	.nv.info.triton_red_fused_add_convolution_native_group_norm_55,"",@"SHT_CUDA_INFO"
	.sectionflags	@""
	.align	4


	//----- nvinfo : EIATTR_CUDA_API_VERSION
	.align		4
        /*0000*/ 	.byte	0x04, 0x37
        /*0002*/ 	.short	(.L_10 - .L_9)
.L_9:
        /*0004*/ 	.word	0x0000007c


	//----- nvinfo : EIATTR_KPARAM_INFO
	.align		4
.L_10:
        /*0008*/ 	.byte	0x04, 0x17
        /*000a*/ 	.short	(.L_12 - .L_11)
.L_11:
        /*000c*/ 	.word	0x00000000
        /*0010*/ 	.short	0x0007
        /*0012*/ 	.short	0x0034
        /*0014*/ 	.byte	0x00, 0xf0, 0x11, 0x00


	//----- nvinfo : EIATTR_KPARAM_INFO
	.align		4
.L_12:
        /*0018*/ 	.byte	0x04, 0x17
        /*001a*/ 	.short	(.L_14 - .L_13)
.L_13:
        /*001c*/ 	.word	0x00000000
        /*0020*/ 	.short	0x0006
        /*0022*/ 	.short	0x0030
        /*0024*/ 	.byte	0x00, 0xf0, 0x11, 0x00


	//----- nvinfo : EIATTR_KPARAM_INFO
	.align		4
.L_14:
        /*0028*/ 	.byte	0x04, 0x17
        /*002a*/ 	.short	(.L_16 - .L_15)
.L_15:
        /*002c*/ 	.word	0x00000000
        /*0030*/ 	.short	0x0005
        /*0032*/ 	.short	0x0028
        /*0034*/ 	.byte	0x00, 0xf4, 0x21, 0x00


	//----- nvinfo : EIATTR_KPARAM_INFO
	.align		4
.L_16:
        /*0038*/ 	.byte	0x04, 0x17
        /*003a*/ 	.short	(.L_18 - .L_17)
.L_17:
        /*003c*/ 	.word	0x00000000
        /*0040*/ 	.short	0x0004
        /*0042*/ 	.short	0x0020
        /*0044*/ 	.byte	0x00, 0xf4, 0x21, 0x00


	//----- nvinfo : EIATTR_KPARAM_INFO
	.align		4
.L_18:
        /*0048*/ 	.byte	0x04, 0x17
        /*004a*/ 	.short	(.L_20 - .L_19)
.L_19:
        /*004c*/ 	.word	0x00000000
        /*0050*/ 	.short	0x0003
        /*0052*/ 	.short	0x0018
        /*0054*/ 	.byte	0x00, 0xf4, 0x21, 0x00


	//----- nvinfo : EIATTR_KPARAM_INFO
	.align		4
.L_20:
        /*0058*/ 	.byte	0x04, 0x17
        /*005a*/ 	.short	(.L_22 - .L_21)
.L_21:
        /*005c*/ 	.word	0x00000000
        /*0060*/ 	.short	0x0002
        /*0062*/ 	.short	0x0010
        /*0064*/ 	.byte	0x00, 0xf4, 0x21, 0x00


	//----- nvinfo : EIATTR_KPARAM_INFO
	.align		4
.L_22:
        /*0068*/ 	.byte	0x04, 0x17
        /*006a*/ 	.short	(.L_24 - .L_23)
.L_23:
        /*006c*/ 	.word	0x00000000
        /*0070*/ 	.short	0x0001
        /*0072*/ 	.short	0x0008
        /*0074*/ 	.byte	0x00, 0xf4, 0x21, 0x00


	//----- nvinfo : EIATTR_KPARAM_INFO
	.align		4
.L_24:
        /*0078*/ 	.byte	0x04, 0x17
        /*007a*/ 	.short	(.L_26 - .L_25)
.L_25:
        /*007c*/ 	.word	0x00000000
        /*0080*/ 	.short	0x0000
        /*0082*/ 	.short	0x0000
        /*0084*/ 	.byte	0x00, 0xf4, 0x21, 0x00


	//----- nvinfo : EIATTR_SPARSE_MMA_MASK
	.align		4
.L_26:
        /*0088*/ 	.byte	0x03, 0x50
        /*008a*/ 	.short	0x0000


	//----- nvinfo : EIATTR_MAXREG_COUNT
	.align		4
        /*008c*/ 	.byte	0x03, 0x1b
        /*008e*/ 	.short	0x0080


	//----- nvinfo : EIATTR_COOP_GROUP_MASK_REGIDS
	.align		4
        /*0090*/ 	.byte	0x04, 0x29
        /*0092*/ 	.short	(.L_28 - .L_27)


	//   ....[0]....
.L_27:
        /*0094*/ 	.word	0xffffffff


	//   ....[1]....
        /*0098*/ 	.word	0xffffffff


	//   ....[2]....
        /*009c*/ 	.word	0xffffffff


	//   ....[3]....
        /*00a0*/ 	.word	0xffffffff


	//   ....[4]....
        /*00a4*/ 	.word	0xffffffff


	//   ....[5]....
        /*00a8*/ 	.word	0xffffffff


	//   ....[6]....
        /*00ac*/ 	.word	0xffffffff


	//   ....[7]....
        /*00b0*/ 	.word	0xffffffff


	//   ....[8]....
        /*00b4*/ 	.word	0xffffffff


	//   ....[9]....
        /*00b8*/ 	.word	0xffffffff


	//   ....[10]....
        /*00bc*/ 	.word	0xffffffff


	//   ....[11]....
        /*00c0*/ 	.word	0xffffffff


	//   ....[12]....
        /*00c4*/ 	.word	0xffffffff


	//   ....[13]....
        /*00c8*/ 	.word	0xffffffff


	//   ....[14]....
        /*00cc*/ 	.word	0xffffffff


	//   ....[15]....
        /*00d0*/ 	.word	0xffffffff


	//   ....[16]....
        /*00d4*/ 	.word	0xffffffff


	//   ....[17]....
        /*00d8*/ 	.word	0xffffffff


	//   ....[18]....
        /*00dc*/ 	.word	0xffffffff


	//   ....[19]....
        /*00e0*/ 	.word	0xffffffff


	//   ....[20]....
        /*00e4*/ 	.word	0xffffffff


	//   ....[21]....
        /*00e8*/ 	.word	0xffffffff


	//----- nvinfo : EIATTR_COOP_GROUP_INSTR_OFFSETS
	.align		4
.L_28:
        /*00ec*/ 	.byte	0x04, 0x28
        /*00ee*/ 	.short	(.L_30 - .L_29)


	//   ....[0]....
.L_29:
        /*00f0*/ 	.word	0x00000a90


	//   ....[1]....
        /*00f4*/ 	.word	0x00000ad0


	//   ....[2]....
        /*00f8*/ 	.word	0x00000bc0


	//   ....[3]....
        /*00fc*/ 	.word	0x00000c00


	//   ....[4]....
        /*0100*/ 	.word	0x00000ce0


	//   ....[5]....
        /*0104*/ 	.word	0x00000d50


	//   ....[6]....
        /*0108*/ 	.word	0x00000e20


	//   ....[7]....
        /*010c*/ 	.word	0x00000f50


	//   ....[8]....
        /*0110*/ 	.word	0x00000ff0


	//   ....[9]....
        /*0114*/ 	.word	0x00001020


	//   ....[10]....
        /*0118*/ 	.word	0x000011c0


	//   ....[11]....
        /*011c*/ 	.word	0x000011d0


	//   ....[12]....
        /*0120*/ 	.word	0x00001220


	//   ....[13]....
        /*0124*/ 	.word	0x00001260


	//   ....[14]....
        /*0128*/ 	.word	0x00001310


	//   ....[15]....
        /*012c*/ 	.word	0x00001370


	//   ....[16]....
        /*0130*/ 	.word	0x000013b0


	//   ....[17]....
        /*0134*/ 	.word	0x000014b0


	//   ....[18]....
        /*0138*/ 	.word	0x000014e0


	//   ....[19]....
        /*013c*/ 	.word	0x00001500


	//   ....[20]....
        /*0140*/ 	.word	0x000015e0


	//   ....[21]....
        /*0144*/ 	.word	0x00001630


	//----- nvinfo : EIATTR_EXIT_INSTR_OFFSETS
	.align		4
.L_30:
        /*0148*/ 	.byte	0x04, 0x1c
        /*014a*/ 	.short	(.L_32 - .L_31)


	//   ....[0]....
.L_31:
        /*014c*/ 	.word	0x00001800


	//   ....[1]....
        /*0150*/ 	.word	0x00001840


	//----- nvinfo : EIATTR_REQNTID
	.align		4
.L_32:
        /*0154*/ 	.byte	0x04, 0x10
        /*0156*/ 	.short	(.L_34 - .L_33)
.L_33:
        /*0158*/ 	.word	0x00000200
        /*015c*/ 	.word	0x00000001
        /*0160*/ 	.word	0x00000001


	//----- nvinfo : EIATTR_CBANK_PARAM_SIZE
	.align		4
.L_34:
        /*0164*/ 	.byte	0x03, 0x19
        /*0166*/ 	.short	0x0038


	//----- nvinfo : EIATTR_PARAM_CBANK
	.align		4
        /*0168*/ 	.byte	0x04, 0x0a
        /*016a*/ 	.short	(.L_36 - .L_35)
	.align		4
.L_35:
        /*016c*/ 	.word	index@(.nv.constant0.triton_red_fused_add_convolution_native_group_norm_55)
        /*0170*/ 	.short	0x0210
        /*0172*/ 	.short	0x0038


	//----- nvinfo : EIATTR_SW_WAR
	.align		4
.L_36:
        /*0174*/ 	.byte	0x04, 0x36
        /*0176*/ 	.short	(.L_38 - .L_37)
.L_37:
        /*0178*/ 	.word	0x00000008
.L_38:


//--------------------- .nv.callgraph             --------------------------
	.section	.nv.callgraph,"",@"SHT_CUDA_CALLGRAPH"
	.align	4
	.sectionentsize	8
	.align		4
        /*0000*/ 	.word	0x00000000
	.align		4
        /*0004*/ 	.word	0xffffffff
	.align		4
        /*0008*/ 	.word	0x00000000
	.align		4
        /*000c*/ 	.word	0xfffffffe
	.align		4
        /*0010*/ 	.word	0x00000000
	.align		4
        /*0014*/ 	.word	0xfffffffd
	.align		4
        /*0018*/ 	.word	0x00000000
	.align		4
        /*001c*/ 	.word	0xfffffffc


//--------------------- .nv.constant4             --------------------------
	.section	.nv.constant4,"a",@progbits
	.align	8
	.align		8
.nv.constant4:
        /*0000*/ 	.dword	_$_str


//--------------------- .text.triton_red_fused_add_convolution_native_group_norm_55 --------------------------
	.section	.text.triton_red_fused_add_convolution_native_group_norm_55,"ax",@progbits
	.sectionflags	@"SHF_BARRIERS=1"
	.align	128
        .global         triton_red_fused_add_convolution_native_group_norm_55
        .type           triton_red_fused_add_convolution_native_group_norm_55,@function
        .size           triton_red_fused_add_convolution_native_group_norm_55,(.L_x_1 - triton_red_fused_add_convolution_native_group_norm_55)
        .other          triton_red_fused_add_convolution_native_group_norm_55,@"STO_CUDA_ENTRY STV_DEFAULT"
triton_red_fused_add_convolution_native_group_norm_55:
.text.triton_red_fused_add_convolution_native_group_norm_55:
[----:B------:R-:W0:Y:S01]  /*0000*/  LDC R1, c[0x0][0x28] ;  /* 0x00000a00ff017b82 */ /* 0x000e220000000800 */
[----:B------:R-:W1:Y:S07]  /*0010*/  S2R R22, SR_TID.X ;  /* 0x0000000000167919 */ /* 0x000e6e0000002100 */
[----:B------:R-:W2:Y:S01]  /*0020*/  LDC.64 R2, c[0x0][0x210] ;  /* 0x00008400ff027b82 */ /* 0x000ea20000000a00 */
[----:B------:R-:W-:Y:S02]  /*0030*/  CS2R R12, SRZ ;  /* 0x00000000000c7805 */ /* 0x000fe4000001ff00 */
[----:B------:R-:W-:Y:S01]  /*0040*/  CS2R R14, SRZ ;  /* 0x00000000000e7805 */ /* 0x000fe2000001ff00 */
[----:B------:R-:W3:Y:S01]  /*0050*/  S2R R18, SR_CTAID.X ;  /* 0x0000000000127919 */ /* 0x000ee20000002500 */
[----:B------:R-:W-:-:S03]  /*0060*/  ULDC.64 UR6, c[0x0][0x208] ;  /* 0x0000820000067ab9 */ /* 0x000fc60000000a00 */
[----:B------:R-:W4:Y:S08]  /*0070*/  LDC.64 R26, c[0x0][0x220] ;  /* 0x00008800ff1a7b82 */ /* 0x000f300000000a00 */
[----:B------:R-:W5:Y:S01]  /*0080*/  LDC.64 R24, c[0x0][0x228] ;  /* 0x00008a00ff187b82 */ /* 0x000f620000000a00 */
[----:B------:R-:W-:Y:S02]  /*0090*/  CS2R R10, SRZ ;  /* 0x00000000000a7805 */ /* 0x000fe4000001ff00 */
[----:B------:R-:W-:-:S02]  /*00a0*/  CS2R R4, SRZ ;  /* 0x0000000000047805 */ /* 0x000fc4000001ff00 */
[----:B------:R-:W-:-:S03]  /*00b0*/  CS2R R6, SRZ ;  /* 0x0000000000067805 */ /* 0x000fc6000001ff00 */
[----:B------:R-:W2:Y:S01]  /*00c0*/  S2UR UR5, SR_CgaCtaId ;  /* 0x00000000000579c3 */ /* 0x000ea20000008800 */
[----:B-1----:R-:W-:Y:S01]  /*00d0*/  SHF.L.U32 R23, R22, 0x2, RZ ;  /* 0x0000000216177819 */ /* 0x002fe200000006ff */
[----:B------:R-:W-:-:S06]  /*00e0*/  UMOV UR4, 0x400 ;  /* 0x0000040000047882 */ /* 0x000fcc0000000000 */
[----:B------:R-:W1:Y:S01]  /*00f0*/  LDC.64 R16, c[0x0][0x230] ;  /* 0x00008c00ff107b82 */ /* 0x000e620000000a00 */
[----:B------:R-:W-:Y:S02]  /*0100*/  LOP3.LUT R23, R23, 0x7fc, RZ, 0xc0, !PT ;  /* 0x000007fc17177812 */ /* 0x000fe400078ec0ff */
[C---:B---3--:R-:W-:Y:S02]  /*0110*/  ISETP.GE.AND P0, PT, R18.reuse, 0x80, PT ;  /* 0x000000801200780c */ /* 0x048fe40003f06270 */
[----:B------:R-:W-:-:S05]  /*0120*/  LEA R9, R18, R23, 0xb ;  /* 0x0000001712097211 */ /* 0x000fca00078e58ff */
[----:B--2---:R-:W-:-:S06]  /*0130*/  IMAD.WIDE R2, R9, 0x4, R2 ;  /* 0x0000000409027825 */ /* 0x004fcc00078e0202 */
[----:B------:R-:W2:Y:S01]  /*0140*/  @!P0 LDG.E.EF.128 R12, desc[UR6][R2.64] ;  /* 0x00000006020c8981 */ /* 0x000ea2000c0e1d00 */
[----:B----4-:R-:W-:-:S04]  /*0150*/  IMAD.WIDE R26, R9, 0x4, R26 ;  /* 0x00000004091a7825 */ /* 0x010fc800078e021a */
[----:B-----5:R-:W-:Y:S01]  /*0160*/  IMAD.WIDE R24, R9, 0x4, R24 ;  /* 0x0000000409187825 */ /* 0x020fe200078e0218 */
[----:B------:R-:W-:Y:S01]  /*0170*/  CS2R R8, SRZ ;  /* 0x0000000000087805 */ /* 0x000fe2000001ff00 */
[----:B------:R3:W4:Y:S01]  /*0180*/  @!P0 LDG.E.EF.128 R4, desc[UR6][R26.64] ;  /* 0x000000061a048981 */ /* 0x000722000c0e1d00 */
[----:B0-----:R-:W-:Y:S01]  /*0190*/  UPRMT UR4, UR5, 0x654, UR4 ;  /* 0x0000065405047896 */ /* 0x001fe20008000004 */
[----:B------:R-:W-:-:S03]  /*01a0*/  SHF.R.S32.HI R29, RZ, 0x1f, R18 ;  /* 0x0000001fff1d7819 */ /* 0x000fc60000011412 */
[----:B------:R2:W5:Y:S01]  /*01b0*/  @!P0 LDG.E.EF.128 R8, desc[UR6][R24.64] ;  /* 0x0000000618088981 */ /* 0x000562000c0e1d00 */
[----:B------:R-:W-:Y:S02]  /*01c0*/  LEA.HI R29, R29, R18, RZ, 0x5 ;  /* 0x000000121d1d7211 */ /* 0x000fe400078f28ff */
[----:B---3--:R-:W-:Y:S02]  /*01d0*/  LEA R26, R23, UR4, 0x3 ;  /* 0x00000004171a7c11 */ /* 0x008fe4000f8e18ff */
[----:B------:R-:W-:-:S04]  /*01e0*/  LOP3.LUT R29, R29, 0x1fffffe0, RZ, 0xc0, !PT ;  /* 0x1fffffe01d1d7812 */ /* 0x000fc800078ec0ff */
[----:B------:R-:W-:-:S04]  /*01f0*/  IADD3 R28, -R29, R18, RZ ;  /* 0x000000121d1c7210 */ /* 0x000fc80007ffe1ff */
[----:B------:R-:W-:Y:S01]  /*0200*/  SHF.L.U32 R28, R28, 0x3, RZ ;  /* 0x000000031c1c7819 */ /* 0x000fe200000006ff */
[----:B------:R-:W-:Y:S01]  /*0210*/  HFMA2.MMA R0, -RZ, RZ, 0, 0 ;  /* 0x00000000ff007435 */ /* 0x000fe200000001ff */
[----:B--2---:R-:W-:Y:S02]  /*0220*/  SEL R25, R13, RZ, !P0 ;  /* 0x000000ff0d197207 */ /* 0x004fe40004000000 */
[----:B------:R-:W-:Y:S02]  /*0230*/  SEL R27, R12, RZ, !P0 ;  /* 0x000000ff0c1b7207 */ /* 0x000fe40004000000 */
[----:B------:R-:W-:Y:S02]  /*0240*/  SEL R13, R14, RZ, !P0 ;  /* 0x000000ff0e0d7207 */ /* 0x000fe40004000000 */
[----:B------:R-:W-:Y:S01]  /*0250*/  SEL R15, R15, RZ, !P0 ;  /* 0x000000ff0f0f7207 */ /* 0x000fe20004000000 */
[----:B------:R-:W-:Y:S04]  /*0260*/  STS [R26], R27 ;  /* 0x0000001b1a007388 */ /* 0x000fe80000000800 */
[----:B------:R-:W-:Y:S04]  /*0270*/  STS [R26+0x8], R25 ;  /* 0x000008191a007388 */ /* 0x000fe80000000800 */
[----:B------:R0:W-:Y:S04]  /*0280*/  STS [R26+0x10], R13 ;  /* 0x0000100d1a007388 */ /* 0x0001e80000000800 */
[----:B------:R2:W-:Y:S01]  /*0290*/  STS [R26+0x18], R15 ;  /* 0x0000180f1a007388 */ /* 0x0005e20000000800 */
[----:B------:R-:W-:-:S04]  /*02a0*/  LOP3.LUT R12, R22, 0x1ff, RZ, 0xc0, !PT ;  /* 0x000001ff160c7812 */ /* 0x000fc800078ec0ff */
[C---:B0-----:R-:W-:Y:S02]  /*02b0*/  LOP3.LUT R13, R12.reuse, 0x400, RZ, 0xfc, !PT ;  /* 0x000004000c0d7812 */ /* 0x041fe400078efcff */
[----:B------:R-:W-:Y:S02]  /*02c0*/  LOP3.LUT R23, R12, 0x200, RZ, 0xfc, !PT ;  /* 0x000002000c177812 */ /* 0x000fe400078efcff */
[-C--:B------:R-:W-:Y:S02]  /*02d0*/  LEA.HI R27, R13, R28.reuse, RZ, 0x18 ;  /* 0x0000001c0d1b7211 */ /* 0x080fe400078fc0ff */
[----:B------:R-:W-:-:S03]  /*02e0*/  LEA.HI R29, R23, R28, RZ, 0x18 ;  /* 0x0000001c171d7211 */ /* 0x000fc600078fc0ff */
[----:B-1----:R-:W-:Y:S01]  /*02f0*/  IMAD.WIDE R24, R27, 0x4, R16 ;  /* 0x000000041b187825 */ /* 0x002fe200078e0210 */
[----:B------:R-:W-:-:S03]  /*0300*/  SHF.R.U32.HI R27, RZ, 0x8, R22 ;  /* 0x00000008ff1b7819 */ /* 0x000fc60000011616 */
[----:B--2---:R-:W-:Y:S01]  /*0310*/  IMAD.WIDE R14, R29, 0x4, R16 ;  /* 0x000000041d0e7825 */ /* 0x004fe200078e0210 */
[----:B------:R-:W-:Y:S01]  /*0320*/  BAR.SYNC.DEFER_BLOCKING 0x0 ;  /* 0x0000000000007b1d */ /* 0x000fe20000010000 */
[----:B------:R-:W-:-:S04]  /*0330*/  SGXT.U32 R27, R27, 0x1 ;  /* 0x000000011b1b781a */ /* 0x000fc80000000000 */
[----:B------:R-:W-:-:S05]  /*0340*/  LOP3.LUT R27, R28, R27, RZ, 0xfc, !PT ;  /* 0x0000001b1c1b7212 */ /* 0x000fca00078efcff */
[----:B------:R-:W-:Y:S01]  /*0350*/  IMAD.WIDE R26, R27, 0x4, R16 ;  /* 0x000000041b1a7825 */ /* 0x000fe200078e0210 */
[----:B------:R0:W2:Y:S02]  /*0360*/  @!P0 LDG.E.EL R0, desc[UR6][R14.64] ;  /* 0x000000060e008981 */ /* 0x0000a4000c2e1900 */
[----:B0-----:R-:W-:Y:S01]  /*0370*/  HFMA2.MMA R14, -RZ, RZ, 0, 0 ;  /* 0x00000000ff0e7435 */ /* 0x001fe200000001ff */
[----:B------:R-:W-:Y:S02]  /*0380*/  LOP3.LUT R15, R12, 0x600, RZ, 0xfc, !PT ;  /* 0x000006000c0f7812 */ /* 0x000fe400078efcff */
[----:B------:R-:W-:Y:S02]  /*0390*/  MOV R29, RZ ;  /* 0x000000ff001d7202 */ /* 0x000fe40000000f00 */
[----:B------:R-:W-:-:S04]  /*03a0*/  LEA.HI R28, R15, R28, RZ, 0x18 ;  /* 0x0000001c0f1c7211 */ /* 0x000fc800078fc0ff */
[----:B------:R5:W3:Y:S04]  /*03b0*/  @!P0 LDG.E.EL R29, desc[UR6][R24.64] ;  /* 0x00000006181d8981 */ /* 0x000ae8000c2e1900 */
[----:B------:R0:W3:Y:S01]  /*03c0*/  @!P0 LDG.E.EL R14, desc[UR6][R26.64] ;  /* 0x000000061a0e8981 */ /* 0x0000e2000c2e1900 */
[----:B------:R-:W-:Y:S01]  /*03d0*/  IMAD.WIDE R16, R28, 0x4, R16 ;  /* 0x000000041c107825 */ /* 0x000fe200078e0210 */
[----:B------:R-:W-:-:S06]  /*03e0*/  MOV R28, RZ ;  /* 0x000000ff001c7202 */ /* 0x000fcc0000000f00 */
[----:B------:R1:W3:Y:S01]  /*03f0*/  @!P0 LDG.E.EL R28, desc[UR6][R16.64] ;  /* 0x00000006101c8981 */ /* 0x0002e2000c2e1900 */
[----:B-----5:R-:W-:Y:S02]  /*0400*/  SEL R25, R8, RZ, !P0 ;  /* 0x000000ff08197207 */ /* 0x020fe40004000000 */
[----:B------:R-:W-:Y:S02]  /*0410*/  SEL R8, R9, RZ, !P0 ;  /* 0x000000ff09087207 */ /* 0x000fe40004000000 */
[----:B----4-:R-:W-:Y:S02]  /*0420*/  SEL R24, R4, RZ, !P0 ;  /* 0x000000ff04187207 */ /* 0x010fe40004000000 */
[----:B------:R-:W-:Y:S02]  /*0430*/  LEA R9, R23, UR4, 0x3 ;  /* 0x0000000417097c11 */ /* 0x000fe4000f8e18ff */
[----:B------:R-:W-:Y:S02]  /*0440*/  SEL R4, R6, RZ, !P0 ;  /* 0x000000ff06047207 */ /* 0x000fe40004000000 */
[----:B------:R-:W-:-:S02]  /*0450*/  SEL R23, R10, RZ, !P0 ;  /* 0x000000ff0a177207 */ /* 0x000fc40004000000 */
[----:B------:R-:W-:Y:S01]  /*0460*/  SEL R7, R7, RZ, !P0 ;  /* 0x000000ff07077207 */ /* 0x000fe20004000000 */
[----:B------:R-:W4:Y:S01]  /*0470*/  LDS R9, [R9] ;  /* 0x0000000009097984 */ /* 0x000f220000000800 */
[----:B------:R-:W-:Y:S01]  /*0480*/  SEL R10, R11, RZ, !P0 ;  /* 0x000000ff0b0a7207 */ /* 0x000fe20004000000 */
[----:B0-----:R-:W-:Y:S01]  /*0490*/  FADD R26, R4, R23 ;  /* 0x00000017041a7221 */ /* 0x001fe20000000000 */
[----:B-1----:R-:W-:Y:S02]  /*04a0*/  LEA R17, R12, UR4, 0x3 ;  /* 0x000000040c117c11 */ /* 0x002fe4000f8e18ff */
[----:B------:R-:W-:Y:S02]  /*04b0*/  LEA R11, R13, UR4, 0x3 ;  /* 0x000000040d0b7c11 */ /* 0x000fe4000f8e18ff */
[----:B------:R-:W-:Y:S01]  /*04c0*/  LEA R23, R15, UR4, 0x3 ;  /* 0x000000040f177c11 */ /* 0x000fe2000f8e18ff */
[----:B------:R-:W-:Y:S01]  /*04d0*/  FADD R6, R24, R25 ;  /* 0x0000001918067221 */ /* 0x000fe20000000000 */
[----:B------:R-:W-:Y:S01]  /*04e0*/  FADD R25, R7, R10 ;  /* 0x0000000a07197221 */ /* 0x000fe20000000000 */
[----:B------:R-:W0:Y:S04]  /*04f0*/  LDS R15, [R17] ;  /* 0x00000000110f7984 */ /* 0x000e280000000800 */
[----:B------:R-:W-:Y:S04]  /*0500*/  LDS R16, [R11] ;  /* 0x000000000b107984 */ /* 0x000fe80000000800 */
[----:B------:R-:W-:Y:S01]  /*0510*/  LDS R10, [R23] ;  /* 0x00000000170a7984 */ /* 0x000fe20000000800 */
[----:B------:R-:W-:-:S05]  /*0520*/  SEL R5, R5, RZ, !P0 ;  /* 0x000000ff05057207 */ /* 0x000fca0004000000 */
[----:B------:R-:W-:Y:S01]  /*0530*/  FADD R24, R5, R8 ;  /* 0x0000000805187221 */ /* 0x000fe20000000000 */
[----:B------:R-:W-:-:S04]  /*0540*/  SHF.L.U32 R8, R22, 0x2, RZ ;  /* 0x0000000216087819 */ /* 0x000fc800000006ff */
[----:B------:R-:W-:-:S04]  /*0550*/  LOP3.LUT R4, R8, 0x7fc, RZ, 0xc0, !PT ;  /* 0x000007fc08047812 */ /* 0x000fc800078ec0ff */
[----:B------:R-:W-:Y:S01]  /*0560*/  LEA R5, R4, UR4, 0x3 ;  /* 0x0000000404057c11 */ /* 0x000fe2000f8e18ff */
[----:B------:R-:W-:Y:S01]  /*0570*/  BAR.SYNC.DEFER_BLOCKING 0x0 ;  /* 0x0000000000007b1d */ /* 0x000fe20000010000 */
[----:B------:R-:W-:-:S05]  /*0580*/  LOP3.LUT R7, R12, 0x200, RZ, 0xfc, !PT ;  /* 0x000002000c077812 */ /* 0x000fca00078efcff */
[----:B------:R1:W-:Y:S04]  /*0590*/  STS [R5], R6 ;  /* 0x0000000605007388 */ /* 0x0003e80000000800 */
[----:B------:R-:W-:Y:S04]  /*05a0*/  STS [R5+0x8], R24 ;  /* 0x0000081805007388 */ /* 0x000fe80000000800 */
[----:B------:R-:W-:Y:S04]  /*05b0*/  STS [R5+0x10], R26 ;  /* 0x0000101a05007388 */ /* 0x000fe80000000800 */
[----:B------:R-:W-:Y:S01]  /*05c0*/  STS [R5+0x18], R25 ;  /* 0x0000181905007388 */ /* 0x000fe20000000800 */
[----:B------:R-:W-:Y:S01]  /*05d0*/  BAR.SYNC.DEFER_BLOCKING 0x0 ;  /* 0x0000000000007b1d */ /* 0x000fe20000010000 */
[----:B------:R-:W-:-:S02]  /*05e0*/  LEA R7, R7, UR4, 0x3 ;  /* 0x0000000407077c11 */ /* 0x000fc4000f8e18ff */
[----:B-1----:R-:W-:-:S03]  /*05f0*/  FSEL R6, RZ, 2, P0 ;  /* 0x40000000ff067808 */ /* 0x002fc60000000000 */
[----:B------:R1:W5:Y:S04]  /*0600*/  LDS R17, [R7] ;  /* 0x0000000007117984 */ /* 0x0003680000000800 */
[----:B------:R-:W-:Y:S01]  /*0610*/  LDS R11, [R11] ;  /* 0x000000000b0b7984 */ /* 0x000fe20000000800 */
[----:B-1----:R-:W-:-:S05]  /*0620*/  LEA R7, R12, UR4, 0x3 ;  /* 0x000000040c077c11 */ /* 0x002fca000f8e18ff */
[----:B------:R-:W1:Y:S01]  /*0630*/  LDS R13, [R7] ;  /* 0x00000000070d7984 */ /* 0x000e620000000800 */
[C---:B------:R-:W-:Y:S01]  /*0640*/  FMUL R25, R6.reuse, 16777216 ;  /* 0x4b80000006197820 */ /* 0x040fe20000400000 */
[----:B------:R-:W-:Y:S02]  /*0650*/  FSETP.GEU.AND P1, PT, R6, 1.175494350822287508e-38, PT ;  /* 0x008000000600780b */ /* 0x000fe40003f2e000 */
[----:B------:R-:W-:Y:S02]  /*0660*/  ISETP.LT.AND P2, PT, R18, 0x80, PT ;  /* 0x000000801200780c */ /* 0x000fe40003f41270 */
[----:B--2---:R-:W-:Y:S02]  /*0670*/  SEL R27, R0, RZ, !P0 ;  /* 0x000000ff001b7207 */ /* 0x004fe40004000000 */
[----:B------:R2:W2:Y:S03]  /*0680*/  LDS R0, [R23] ;  /* 0x0000000017007984 */ /* 0x0004a60000000800 */
[----:B----4-:R-:W-:Y:S01]  /*0690*/  FADD R9, R9, R27 ;  /* 0x0000001b09097221 */ /* 0x010fe20000000000 */
[----:B------:R-:W-:-:S04]  /*06a0*/  FSEL R27, R25, R6, !P1 ;  /* 0x00000006191b7208 */ /* 0x000fc80004800000 */
[----:B------:R-:W4:Y:S01]  /*06b0*/  MUFU.RCP R25, R27 ;  /* 0x0000001b00197308 */ /* 0x000f220000001000 */
[----:B---3--:R-:W-:-:S05]  /*06c0*/  SEL R14, R14, RZ, !P0 ;  /* 0x000000ff0e0e7207 */ /* 0x008fca0004000000 */
[----:B0-----:R-:W-:Y:S01]  /*06d0*/  FADD R24, R15, R14 ;  /* 0x0000000e0f187221 */ /* 0x001fe20000000000 */
[----:B------:R-:W-:Y:S02]  /*06e0*/  SEL R14, RZ, 0x3f800000, !P2 ;  /* 0x3f800000ff0e7807 */ /* 0x000fe40005000000 */
[----:B------:R-:W-:-:S03]  /*06f0*/  SEL R29, R29, RZ, !P0 ;  /* 0x000000ff1d1d7207 */ /* 0x000fc60004000000 */
[----:B------:R-:W-:Y:S01]  /*0700*/  FMUL R15, R14, 16777216 ;  /* 0x4b8000000e0f7820 */ /* 0x000fe20000400000 */
[----:B-----5:R-:W-:Y:S01]  /*0710*/  FADD R9, R17, R9 ;  /* 0x0000000911097221 */ /* 0x020fe20000000000 */
[----:B------:R-:W-:Y:S01]  /*0720*/  FADD R26, R16, R29 ;  /* 0x0000001d101a7221 */ /* 0x000fe20000000000 */
[----:B------:R-:W-:Y:S02]  /*0730*/  SEL R17, R28, RZ, !P0 ;  /* 0x000000ff1c117207 */ /* 0x000fe40004000000 */
[----:B------:R-:W-:Y:S01]  /*0740*/  FSEL R16, R15, R14, !P1 ;  /* 0x0000000e0f107208 */ /* 0x000fe20004800000 */
[----:B-1----:R-:W-:-:S04]  /*0750*/  FADD R13, R13, R24 ;  /* 0x000000180d0d7221 */ /* 0x002fc80000000000 */
[----:B----4-:R-:W-:Y:S01]  /*0760*/  FMUL R16, R25, R16 ;  /* 0x0000001019107220 */ /* 0x010fe20000400000 */
[----:B------:R-:W-:Y:S01]  /*0770*/  FADD R25, R10, R17 ;  /* 0x000000110a197221 */ /* 0x000fe20000000000 */
[----:B------:R-:W-:Y:S01]  /*0780*/  FSEL R17, RZ, 3, P0 ;  /* 0x40400000ff117808 */ /* 0x000fe20000000000 */
[----:B------:R-:W-:Y:S01]  /*0790*/  FADD R11, R11, R26 ;  /* 0x0000001a0b0b7221 */ /* 0x000fe20000000000 */
[----:B------:R-:W-:Y:S02]  /*07a0*/  FSEL R24, R9, RZ, !P0 ;  /* 0x000000ff09187208 */ /* 0x000fe40004000000 */
[----:B--2---:R-:W-:Y:S01]  /*07b0*/  FSEL R23, R13, RZ, !P0 ;  /* 0x000000ff0d177208 */ /* 0x004fe20004000000 */
[C---:B------:R-:W-:Y:S01]  /*07c0*/  FMUL R26, R17.reuse, 16777216 ;  /* 0x4b800000111a7820 */ /* 0x040fe20000400000 */
[----:B------:R-:W-:Y:S01]  /*07d0*/  BAR.SYNC.DEFER_BLOCKING 0x0 ;  /* 0x0000000000007b1d */ /* 0x000fe20000010000 */
[----:B------:R-:W-:Y:S01]  /*07e0*/  FSETP.GEU.AND P2, PT, R17, 1.175494350822287508e-38, PT ;  /* 0x008000001100780b */ /* 0x000fe20003f4e000 */
[----:B------:R-:W-:Y:S01]  /*07f0*/  FADD R10, R0, R25 ;  /* 0x00000019000a7221 */ /* 0x000fe20000000000 */
[----:B------:R-:W-:-:S02]  /*0800*/  FADD R24, -R23, R24 ;  /* 0x0000001817187221 */ /* 0x000fc40000000100 */
[----:B------:R-:W-:Y:S02]  /*0810*/  FSEL R25, R26, R17, !P2 ;  /* 0x000000111a197208 */ /* 0x000fe40005000000 */
[----:B------:R-:W-:Y:S01]  /*0820*/  FSETP.NEU.AND P1, PT, R6, RZ, PT ;  /* 0x000000ff0600720b */ /* 0x000fe20003f2d000 */
[----:B------:R-:W-:-:S03]  /*0830*/  FMUL R27, R24, R24 ;  /* 0x00000018181b7220 */ /* 0x000fc60000400000 */
[----:B------:R-:W-:Y:S01]  /*0840*/  FSEL R0, R16, RZ, P1 ;  /* 0x000000ff10007208 */ /* 0x000fe20000800000 */
[----:B------:R-:W0:Y:S01]  /*0850*/  MUFU.RCP R25, R25 ;  /* 0x0000001900197308 */ /* 0x000e220000001000 */
[----:B------:R-:W-:Y:S01]  /*0860*/  FMUL R27, R14, R27 ;  /* 0x0000001b0e1b7220 */ /* 0x000fe20000400000 */
[----:B------:R-:W-:Y:S02]  /*0870*/  FSEL R16, RZ, 4, P0 ;  /* 0x40800000ff107808 */ /* 0x000fe40000000000 */
[----:B------:R-:W-:Y:S01]  /*0880*/  FFMA R23, R24, R0, R23 ;  /* 0x0000000018177223 */ /* 0x000fe20000000017 */
[----:B------:R-:W-:Y:S01]  /*0890*/  FFMA R24, R0, R27, RZ ;  /* 0x0000001b00187223 */ /* 0x000fe200000000ff */
[C---:B------:R-:W-:Y:S01]  /*08a0*/  FSETP.GEU.AND P3, PT, R16.reuse, 1.175494350822287508e-38, PT ;  /* 0x008000001000780b */ /* 0x040fe20003f6e000 */
[----:B------:R-:W-:Y:S01]  /*08b0*/  FMUL R27, R16, 16777216 ;  /* 0x4b800000101b7820 */ /* 0x000fe20000400000 */
[----:B------:R-:W-:-:S04]  /*08c0*/  FSEL R0, R15, R14, !P2 ;  /* 0x0000000e0f007208 */ /* 0x000fc80005000000 */
[----:B------:R-:W-:Y:S01]  /*08d0*/  FSEL R27, R27, R16, !P3 ;  /* 0x000000101b1b7208 */ /* 0x000fe20005800000 */
[----:B0-----:R-:W-:-:S03]  /*08e0*/  FMUL R26, R25, R0 ;  /* 0x00000000191a7220 */ /* 0x001fc60000400000 */
[----:B------:R-:W0:Y:S01]  /*08f0*/  MUFU.RCP R0, R27 ;  /* 0x0000001b00007308 */ /* 0x000e220000001000 */
[----:B------:R-:W-:Y:S02]  /*0900*/  FSETP.NEU.AND P1, PT, R17, RZ, PT ;  /* 0x000000ff1100720b */ /* 0x000fe40003f2d000 */
[----:B------:R-:W-:Y:S02]  /*0910*/  FSEL R28, R11, RZ, !P0 ;  /* 0x000000ff0b1c7208 */ /* 0x000fe40004000000 */
[----:B------:R-:W-:Y:S02]  /*0920*/  FSEL R25, R26, RZ, P1 ;  /* 0x000000ff1a197208 */ /* 0x000fe40000800000 */
[----:B------:R-:W-:Y:S01]  /*0930*/  FSEL R29, R15, R14, !P3 ;  /* 0x0000000e0f1d7208 */ /* 0x000fe20005800000 */
[----:B------:R-:W-:-:S04]  /*0940*/  FADD R26, R28, -R23 ;  /* 0x800000171c1a7221 */ /* 0x000fc80000000000 */
[----:B------:R-:W-:Y:S01]  /*0950*/  FMUL R15, R26, R26 ;  /* 0x0000001a1a0f7220 */ /* 0x000fe20000400000 */
[----:B0-----:R-:W-:Y:S01]  /*0960*/  FMUL R29, R0, R29 ;  /* 0x0000001d001d7220 */ /* 0x001fe20000400000 */
[----:B------:R-:W-:Y:S02]  /*0970*/  FADD R0, R16, R16 ;  /* 0x0000001010007221 */ /* 0x000fe40000000000 */
[----:B------:R-:W-:Y:S01]  /*0980*/  FMUL R15, R6, R15 ;  /* 0x0000000f060f7220 */ /* 0x000fe20000400000 */
[----:B------:R-:W-:Y:S01]  /*0990*/  FSETP.NEU.AND P1, PT, R16, RZ, PT ;  /* 0x000000ff1000720b */ /* 0x000fe20003f2d000 */
[----:B------:R-:W-:Y:S01]  /*09a0*/  FFMA R23, R26, R25, R23 ;  /* 0x000000191a177223 */ /* 0x000fe20000000017 */
[C---:B------:R-:W-:Y:S01]  /*09b0*/  FSETP.GEU.AND P2, PT, |R0|.reuse, 1.175494350822287508e-38, PT ;  /* 0x008000000000780b */ /* 0x040fe20003f4e200 */
[----:B------:R-:W-:Y:S01]  /*09c0*/  FFMA R24, R25, R15, R24 ;  /* 0x0000000f19187223 */ /* 0x000fe20000000018 */
[----:B------:R-:W-:Y:S01]  /*09d0*/  FSEL R25, R29, RZ, P1 ;  /* 0x000000ff1d197208 */ /* 0x000fe20000800000 */
[C---:B------:R-:W-:Y:S01]  /*09e0*/  FMUL R15, R0.reuse, 0.25 ;  /* 0x3e800000000f7820 */ /* 0x040fe20000400000 */
[----:B------:R-:W-:-:S02]  /*09f0*/  FSETP.GT.AND P1, PT, |R0|, 8.50705917302346158658e+37, PT ;  /* 0x7e8000000000780b */ /* 0x000fc40003f24200 */
[----:B------:R-:W-:Y:S02]  /*0a00*/  FSEL R6, R10, RZ, !P0 ;  /* 0x000000ff0a067208 */ /* 0x000fe40004000000 */
[----:B------:R-:W-:-:S03]  /*0a10*/  FSEL R27, R15, R0, P1 ;  /* 0x000000000f1b7208 */ /* 0x000fc60000800000 */
[--C-:B------:R-:W-:Y:S02]  /*0a20*/  FADD R6, R6, -R23.reuse ;  /* 0x8000001706067221 */ /* 0x100fe40000000000 */
[----:B------:R-:W-:Y:S02]  /*0a30*/  @!P2 FMUL R27, R27, 16777216 ;  /* 0x4b8000001b1ba820 */ /* 0x000fe40000400000 */
[C---:B------:R-:W-:Y:S01]  /*0a40*/  FFMA R23, R6.reuse, R25, R23 ;  /* 0x0000001906177223 */ /* 0x040fe20000000017 */
[----:B------:R-:W-:-:S03]  /*0a50*/  FMUL R6, R6, R6 ;  /* 0x0000000606067220 */ /* 0x000fc60000400000 */
[----:B------:R-:W0:Y:S01]  /*0a60*/  MUFU.RCP R27, R27 ;  /* 0x0000001b001b7308 */ /* 0x000e220000001000 */
[----:B------:R-:W-:Y:S01]  /*0a70*/  FMUL R6, R17, R6 ;  /* 0x0000000611067220 */ /* 0x000fe20000400000 */
[----:B------:R-:W-:Y:S01]  /*0a80*/  FMUL R17, R16, 0.25 ;  /* 0x3e80000010117820 */ /* 0x000fe20000400000 */
[----:B------:R-:W1:Y:S02]  /*0a90*/  SHFL.BFLY PT, R14, R23, 0x10, 0x1f ;  /* 0x0e001f00170e7f89 */ /* 0x000e6400000e0000 */
[----:B------:R-:W-:Y:S02]  /*0aa0*/  FFMA R24, R25, R6, R24 ;  /* 0x0000000619187223 */ /* 0x000fe40000000018 */
[----:B------:R-:W-:-:S05]  /*0ab0*/  FSEL R6, R17, R16, P1 ;  /* 0x0000001011067208 */ /* 0x000fca0000800000 */
[----:B------:R-:W-:Y:S01]  /*0ac0*/  @!P2 FMUL R6, R6, 16777216 ;  /* 0x4b8000000606a820 */ /* 0x000fe20000400000 */
[----:B------:R-:W2:Y:S03]  /*0ad0*/  SHFL.BFLY PT, R25, R24, 0x10, 0x1f ;  /* 0x0e001f0018197f89 */ /* 0x000ea600000e0000 */
[----:B0-----:R-:W-:Y:S01]  /*0ae0*/  FMUL R26, R27, R6 ;  /* 0x000000061b1a7220 */ /* 0x001fe20000400000 */
[C---:B------:R-:W-:Y:S01]  /*0af0*/  FADD R6, R0.reuse, R0 ;  /* 0x0000000000067221 */ /* 0x040fe20000000000 */
[----:B------:R-:W-:-:S04]  /*0b00*/  FSETP.NEU.AND P1, PT, R0, RZ, PT ;  /* 0x000000ff0000720b */ /* 0x000fc80003f2d000 */
[C---:B------:R-:W-:Y:S01]  /*0b10*/  FSETP.GEU.AND P2, PT, |R6|.reuse, 1.175494350822287508e-38, PT ;  /* 0x008000000600780b */ /* 0x040fe20003f4e200 */
[----:B------:R-:W-:Y:S01]  /*0b20*/  FMUL R17, R6, 0.25 ;  /* 0x3e80000006117820 */ /* 0x000fe20000400000 */
[----:B------:R-:W-:Y:S02]  /*0b30*/  FSEL R26, R26, RZ, P1 ;  /* 0x000000ff1a1a7208 */ /* 0x000fe40000800000 */
[----:B------:R-:W-:Y:S01]  /*0b40*/  FSETP.GT.AND P1, PT, |R6|, 8.50705917302346158658e+37, PT ;  /* 0x7e8000000600780b */ /* 0x000fe20003f24200 */
[----:B-1----:R-:W-:-:S03]  /*0b50*/  FADD R14, -R23, R14 ;  /* 0x0000000e170e7221 */ /* 0x002fc60000000100 */
[----:B------:R-:W-:Y:S01]  /*0b60*/  FSEL R28, R17, R6, P1 ;  /* 0x00000006111c7208 */ /* 0x000fe20000800000 */
[C---:B------:R-:W-:Y:S01]  /*0b70*/  FFMA R23, R14.reuse, R26, R23 ;  /* 0x0000001a0e177223 */ /* 0x040fe20000000017 */
[----:B------:R-:W-:-:S03]  /*0b80*/  FMUL R27, R14, R14 ;  /* 0x0000000e0e1b7220 */ /* 0x000fc60000400000 */
[----:B------:R-:W-:Y:S01]  /*0b90*/  @!P2 FMUL R28, R28, 16777216 ;  /* 0x4b8000001c1ca820 */ /* 0x000fe20000400000 */
[----:B------:R-:W-:Y:S01]  /*0ba0*/  FMUL R27, R16, R27 ;  /* 0x0000001b101b7220 */ /* 0x000fe20000400000 */
[----:B--2---:R-:W-:Y:S01]  /*0bb0*/  FADD R25, R24, R25 ;  /* 0x0000001918197221 */ /* 0x004fe20000000000 */
[----:B------:R-:W0:Y:S03]  /*0bc0*/  SHFL.BFLY PT, R16, R23, 0x8, 0x1f ;  /* 0x0d001f0017107f89 */ /* 0x000e2600000e0000 */
[----:B------:R-:W1:Y:S01]  /*0bd0*/  MUFU.RCP R28, R28 ;  /* 0x0000001c001c7308 */ /* 0x000e620000001000 */
[----:B------:R-:W-:Y:S01]  /*0be0*/  FFMA R26, R26, R27, R25 ;  /* 0x0000001b1a1a7223 */ /* 0x000fe20000000019 */
[----:B------:R-:W-:-:S04]  /*0bf0*/  FSEL R15, R15, R0, P1 ;  /* 0x000000000f0f7208 */ /* 0x000fc80000800000 */
[----:B------:R-:W2:Y:S01]  /*0c00*/  SHFL.BFLY PT, R25, R26, 0x8, 0x1f ;  /* 0x0d001f001a197f89 */ /* 0x000ea200000e0000 */
[----:B------:R-:W-:Y:S01]  /*0c10*/  @!P2 FMUL R15, R15, 16777216 ;  /* 0x4b8000000f0fa820 */ /* 0x000fe20000400000 */
[C---:B------:R-:W-:Y:S01]  /*0c20*/  FADD R14, R6.reuse, R6 ;  /* 0x00000006060e7221 */ /* 0x040fe20000000000 */
[----:B------:R-:W-:-:S04]  /*0c30*/  FSETP.NEU.AND P1, PT, R6, RZ, PT ;  /* 0x000000ff0600720b */ /* 0x000fc80003f2d000 */
[----:B------:R-:W-:Y:S01]  /*0c40*/  FSETP.GEU.AND P2, PT, |R14|, 1.175494350822287508e-38, PT ;  /* 0x008000000e00780b */ /* 0x000fe20003f4e200 */
[----:B-1----:R-:W-:Y:S01]  /*0c50*/  FMUL R24, R28, R15 ;  /* 0x0000000f1c187220 */ /* 0x002fe20000400000 */
[----:B------:R-:W-:-:S04]  /*0c60*/  FMUL R15, R14, 0.25 ;  /* 0x3e8000000e0f7820 */ /* 0x000fc80000400000 */
[----:B------:R-:W-:Y:S02]  /*0c70*/  FSEL R24, R24, RZ, P1 ;  /* 0x000000ff18187208 */ /* 0x000fe40000800000 */
[----:B------:R-:W-:Y:S01]  /*0c80*/  FSETP.GT.AND P1, PT, |R14|, 8.50705917302346158658e+37, PT ;  /* 0x7e8000000e00780b */ /* 0x000fe20003f24200 */
[----:B0-----:R-:W-:-:S03]  /*0c90*/  FADD R16, -R23, R16 ;  /* 0x0000001017107221 */ /* 0x001fc60000000100 */
[----:B------:R-:W-:Y:S01]  /*0ca0*/  FSEL R28, R15, R14, P1 ;  /* 0x0000000e0f1c7208 */ /* 0x000fe20000800000 */
[----:B------:R-:W-:-:S04]  /*0cb0*/  FFMA R23, R16, R24, R23 ;  /* 0x0000001810177223 */ /* 0x000fc80000000017 */
[----:B------:R-:W-:Y:S01]  /*0cc0*/  @!P2 FMUL R28, R28, 16777216 ;  /* 0x4b8000001c1ca820 */ /* 0x000fe20000400000 */
[----:B--2---:R-:W-:Y:S02]  /*0cd0*/  FADD R25, R26, R25 ;  /* 0x000000191a197221 */ /* 0x004fe40000000000 */
[----:B------:R-:W0:Y:S01]  /*0ce0*/  SHFL.BFLY PT, R26, R23, 0x4, 0x1f ;  /* 0x0c801f00171a7f89 */ /* 0x000e2200000e0000 */
[----:B------:R-:W-:Y:S02]  /*0cf0*/  FMUL R27, R16, R16 ;  /* 0x00000010101b7220 */ /* 0x000fe40000400000 */
[----:B------:R-:W1:Y:S02]  /*0d00*/  MUFU.RCP R28, R28 ;  /* 0x0000001c001c7308 */ /* 0x000e640000001000 */
[----:B------:R-:W-:Y:S01]  /*0d10*/  FMUL R27, R0, R27 ;  /* 0x0000001b001b7220 */ /* 0x000fe20000400000 */
[----:B------:R-:W-:-:S03]  /*0d20*/  FSEL R17, R17, R6, P1 ;  /* 0x0000000611117208 */ /* 0x000fc60000800000 */
[----:B------:R-:W-:Y:S02]  /*0d30*/  FFMA R24, R24, R27, R25 ;  /* 0x0000001b18187223 */ /* 0x000fe40000000019 */
[----:B------:R-:W-:-:S03]  /*0d40*/  @!P2 FMUL R17, R17, 16777216 ;  /* 0x4b8000001111a820 */ /* 0x000fc60000400000 */
[----:B------:R-:W2:Y:S01]  /*0d50*/  SHFL.BFLY PT, R25, R24, 0x4, 0x1f ;  /* 0x0c801f0018197f89 */ /* 0x000ea200000e0000 */
[C---:B------:R-:W-:Y:S01]  /*0d60*/  FSETP.NEU.AND P1, PT, R14.reuse, RZ, PT ;  /* 0x000000ff0e00720b */ /* 0x040fe20003f2d000 */
[----:B------:R-:W-:Y:S01]  /*0d70*/  FADD R0, R14, R14 ;  /* 0x0000000e0e007221 */ /* 0x000fe20000000000 */
[----:B-1----:R-:W-:-:S04]  /*0d80*/  FMUL R16, R28, R17 ;  /* 0x000000111c107220 */ /* 0x002fc80000400000 */
[----:B------:R-:W-:Y:S02]  /*0d90*/  FSETP.GEU.AND P2, PT, |R0|, 1.175494350822287508e-38, PT ;  /* 0x008000000000780b */ /* 0x000fe40003f4e200 */
[----:B------:R-:W-:Y:S01]  /*0da0*/  FSEL R16, R16, RZ, P1 ;  /* 0x000000ff10107208 */ /* 0x000fe20000800000 */
[----:B0-----:R-:W-:Y:S01]  /*0db0*/  FADD R26, -R23, R26 ;  /* 0x0000001a171a7221 */ /* 0x001fe20000000100 */
[C---:B------:R-:W-:Y:S01]  /*0dc0*/  FMUL R17, R0.reuse, 0.25 ;  /* 0x3e80000000117820 */ /* 0x040fe20000400000 */
[----:B------:R-:W-:Y:S02]  /*0dd0*/  FSETP.GT.AND P1, PT, |R0|, 8.50705917302346158658e+37, PT ;  /* 0x7e8000000000780b */ /* 0x000fe40003f24200 */
[C---:B------:R-:W-:Y:S01]  /*0de0*/  FFMA R23, R26.reuse, R16, R23 ;  /* 0x000000101a177223 */ /* 0x040fe20000000017 */
[----:B------:R-:W-:Y:S01]  /*0df0*/  FMUL R27, R26, R26 ;  /* 0x0000001a1a1b7220 */ /* 0x000fe20000400000 */
[----:B------:R-:W-:-:S03]  /*0e00*/  FSEL R28, R17, R0, P1 ;  /* 0x00000000111c7208 */ /* 0x000fc60000800000 */
[----:B------:R-:W-:Y:S02]  /*0e10*/  FMUL R27, R6, R27 ;  /* 0x0000001b061b7220 */ /* 0x000fe40000400000 */
[----:B------:R-:W0:Y:S01]  /*0e20*/  SHFL.BFLY PT, R6, R23, 0x2, 0x1f ;  /* 0x0c401f0017067f89 */ /* 0x000e2200000e0000 */
[----:B------:R-:W-:Y:S01]  /*0e30*/  @!P2 FMUL R28, R28, 16777216 ;  /* 0x4b8000001c1ca820 */ /* 0x000fe20000400000 */
[----:B------:R-:W-:Y:S02]  /*0e40*/  IMAD R26, R12, -0x4, R7 ;  /* 0xfffffffc0c1a7824 */ /* 0x000fe400078e0207 */
[----:B--2---:R-:W-:Y:S02]  /*0e50*/  FADD R25, R24, R25 ;  /* 0x0000001918197221 */ /* 0x004fe40000000000 */
[----:B------:R-:W1:Y:S01]  /*0e60*/  MUFU.RCP R24, R28 ;  /* 0x0000001c00187308 */ /* 0x000e620000001000 */
[----:B------:R2:W-:Y:S04]  /*0e70*/  STS [R26], R13 ;  /* 0x0000000d1a007388 */ /* 0x0005e80000000800 */
[----:B------:R-:W-:Y:S04]  /*0e80*/  STS [R26+0x800], R9 ;  /* 0x000800091a007388 */ /* 0x000fe80000000800 */
[----:B------:R-:W-:Y:S04]  /*0e90*/  STS [R26+0x1000], R11 ;  /* 0x0010000b1a007388 */ /* 0x000fe80000000800 */
[----:B------:R-:W-:Y:S01]  /*0ea0*/  STS [R26+0x1800], R10 ;  /* 0x0018000a1a007388 */ /* 0x000fe20000000800 */
[----:B------:R-:W-:Y:S01]  /*0eb0*/  FFMA R16, R16, R27, R25 ;  /* 0x0000001b10107223 */ /* 0x000fe20000000019 */
[----:B------:R-:W-:-:S05]  /*0ec0*/  FSEL R25, R15, R14, P1 ;  /* 0x0000000e0f197208 */ /* 0x000fca0000800000 */
[----:B------:R-:W-:Y:S01]  /*0ed0*/  @!P2 FMUL R25, R25, 16777216 ;  /* 0x4b8000001919a820 */ /* 0x000fe20000400000 */
[----:B------:R-:W-:Y:S01]  /*0ee0*/  BAR.SYNC.DEFER_BLOCKING 0x0 ;  /* 0x0000000000007b1d */ /* 0x000fe20000010000 */
[----:B------:R-:W-:Y:S01]  /*0ef0*/  FSETP.NEU.AND P1, PT, R0, RZ, PT ;  /* 0x000000ff0000720b */ /* 0x000fe20003f2d000 */
[----:B0-----:R-:W-:Y:S01]  /*0f00*/  FADD R6, -R23, R6 ;  /* 0x0000000617067221 */ /* 0x001fe20000000100 */
[----:B-1----:R-:W-:Y:S01]  /*0f10*/  FMUL R25, R24, R25 ;  /* 0x0000001918197220 */ /* 0x002fe20000400000 */
[----:B------:R-:W-:Y:S02]  /*0f20*/  IMAD R4, R4, -0x4, R5 ;  /* 0xfffffffc04047824 */ /* 0x000fe400078e0205 */
[----:B------:R-:W-:Y:S02]  /*0f30*/  FMUL R5, R6, R6 ;  /* 0x0000000606057220 */ /* 0x000fe40000400000 */
[----:B------:R-:W-:Y:S01]  /*0f40*/  FSEL R28, R25, RZ, P1 ;  /* 0x000000ff191c7208 */ /* 0x000fe20000800000 */
[----:B------:R-:W0:Y:S01]  /*0f50*/  SHFL.BFLY PT, R15, R16, 0x2, 0x1f ;  /* 0x0c401f00100f7f89 */ /* 0x000e2200000e0000 */
[----:B------:R-:W-:-:S03]  /*0f60*/  FMUL R14, R14, R5 ;  /* 0x000000050e0e7220 */ /* 0x000fc60000400000 */
[----:B------:R-:W-:Y:S01]  /*0f70*/  FFMA R23, R6, R28, R23 ;  /* 0x0000001c06177223 */ /* 0x000fe20000000017 */
[----:B------:R-:W-:Y:S01]  /*0f80*/  FADD R24, R0, R0 ;  /* 0x0000000000187221 */ /* 0x000fe20000000000 */
[----:B------:R-:W1:Y:S04]  /*0f90*/  LDS.128 R4, [R4] ;  /* 0x0000000004047984 */ /* 0x000e680000000c00 */
[C---:B------:R-:W-:Y:S01]  /*0fa0*/  FSETP.GEU.AND P2, PT, |R24|.reuse, 1.175494350822287508e-38, PT ;  /* 0x008000001800780b */ /* 0x040fe20003f4e200 */
[C---:B--2---:R-:W-:Y:S01]  /*0fb0*/  FMUL R13, R24.reuse, 0.25 ;  /* 0x3e800000180d7820 */ /* 0x044fe20000400000 */
[----:B------:R-:W-:-:S04]  /*0fc0*/  FSETP.GT.AND P1, PT, |R24|, 8.50705917302346158658e+37, PT ;  /* 0x7e8000001800780b */ /* 0x000fc80003f24200 */
[----:B------:R-:W-:Y:S01]  /*0fd0*/  FSEL R13, R13, R24, P1 ;  /* 0x000000180d0d7208 */ /* 0x000fe20000800000 */
[----:B0-----:R-:W-:Y:S02]  /*0fe0*/  FADD R15, R16, R15 ;  /* 0x0000000f100f7221 */ /* 0x001fe40000000000 */
[----:B------:R-:W0:Y:S02]  /*0ff0*/  SHFL.BFLY PT, R16, R23, 0x1, 0x1f ;  /* 0x0c201f0017107f89 */ /* 0x000e2400000e0000 */
[----:B------:R-:W-:Y:S02]  /*1000*/  FFMA R14, R28, R14, R15 ;  /* 0x0000000e1c0e7223 */ /* 0x000fe4000000000f */
[----:B------:R-:W-:-:S03]  /*1010*/  @!P2 FMUL R13, R13, 16777216 ;  /* 0x4b8000000d0da820 */ /* 0x000fc60000400000 */
[----:B------:R-:W2:Y:S03]  /*1020*/  SHFL.BFLY PT, R9, R14, 0x1, 0x1f ;  /* 0x0c201f000e097f89 */ /* 0x000ea600000e0000 */
[----:B------:R-:W3:Y:S01]  /*1030*/  MUFU.RCP R13, R13 ;  /* 0x0000000d000d7308 */ /* 0x000ee20000001000 */
[----:B------:R-:W-:-:S05]  /*1040*/  FSEL R10, R17, R0, P1 ;  /* 0x00000000110a7208 */ /* 0x000fca0000800000 */
[----:B------:R-:W-:Y:S01]  /*1050*/  @!P2 FMUL R10, R10, 16777216 ;  /* 0x4b8000000a0aa820 */ /* 0x000fe20000400000 */
[----:B------:R-:W-:Y:S01]  /*1060*/  FSETP.NEU.AND P1, PT, R24, RZ, PT ;  /* 0x000000ff1800720b */ /* 0x000fe20003f2d000 */
[----:B-1----:R-:W-:Y:S01]  /*1070*/  @!P0 STG.E.128 desc[UR6][R2.64], R4 ;  /* 0x0000000402008986 */ /* 0x002fe2000c101d06 */
[----:B0-----:R-:W-:Y:S01]  /*1080*/  FADD R16, -R23, R16 ;  /* 0x0000001017107221 */ /* 0x001fe20000000100 */
[----:B---3--:R-:W-:Y:S01]  /*1090*/  FMUL R10, R13, R10 ;  /* 0x0000000a0d0a7220 */ /* 0x008fe20000400000 */
[----:B------:R-:W-:Y:S01]  /*10a0*/  BAR.SYNC.DEFER_BLOCKING 0x0 ;  /* 0x0000000000007b1d */ /* 0x000fe20000010000 */
[----:B------:R-:W-:Y:S01]  /*10b0*/  LOP3.LUT P2, RZ, R22, 0x1f, RZ, 0xc0, !PT ;  /* 0x0000001f16ff7812 */ /* 0x000fe2000784c0ff */
[----:B------:R-:W-:Y:S02]  /*10c0*/  FMUL R11, R16, R16 ;  /* 0x00000010100b7220 */ /* 0x000fe40000400000 */
[----:B------:R-:W-:Y:S01]  /*10d0*/  FSEL R10, R10, RZ, P1 ;  /* 0x000000ff0a0a7208 */ /* 0x000fe20000800000 */
[----:B--2---:R-:W-:Y:S01]  /*10e0*/  FADD R9, R14, R9 ;  /* 0x000000090e097221 */ /* 0x004fe20000000000 */
[----:B------:R-:W-:Y:S01]  /*10f0*/  SHF.R.U32.HI R15, RZ, 0x3, R22 ;  /* 0x00000003ff0f7819 */ /* 0x000fe20000011616 */
[----:B------:R-:W-:-:S02]  /*1100*/  FMUL R11, R0, R11 ;  /* 0x0000000b000b7220 */ /* 0x000fc40000400000 */
[----:B------:R-:W-:Y:S01]  /*1110*/  FFMA R16, R16, R10, R23 ;  /* 0x0000000a10107223 */ /* 0x000fe20000000017 */
[----:B------:R-:W-:Y:S01]  /*1120*/  LOP3.LUT R15, R15, 0x3c, RZ, 0xc0, !PT ;  /* 0x0000003c0f0f7812 */ /* 0x000fe200078ec0ff */
[----:B------:R-:W-:Y:S01]  /*1130*/  FFMA R10, R10, R11, R9 ;  /* 0x0000000b0a0a7223 */ /* 0x000fe20000000009 */
[----:B------:R-:W-:-:S03]  /*1140*/  ISETP.GE.AND P3, PT, R22, 0x10, PT ;  /* 0x000000101600780c */ /* 0x000fc60003f66270 */
[----:B------:R-:W-:Y:S04]  /*1150*/  @!P2 STS [R15+UR4+0x80], R24 ;  /* 0x000080180f00a988 */ /* 0x000fe80008000804 */
[----:B------:R-:W-:Y:S04]  /*1160*/  @!P2 STS [R15+UR4], R16 ;  /* 0x000000100f00a988 */ /* 0x000fe80008000804 */
[----:B------:R-:W-:Y:S01]  /*1170*/  @!P2 STS [R15+UR4+0x40], R10 ;  /* 0x0000400a0f00a988 */ /* 0x000fe20008000804 */
[----:B------:R-:W-:Y:S06]  /*1180*/  BAR.SYNC.DEFER_BLOCKING 0x0 ;  /* 0x0000000000007b1d */ /* 0x000fec0000010000 */
[----:B------:R-:W0:Y:S04]  /*1190*/  @!P3 LDS R20, [R8+UR4+0x80] ;  /* 0x000080040814b984 */ /* 0x000e280008000800 */
[----:B------:R-:W1:Y:S04]  /*11a0*/  @!P3 LDS R21, [R8+UR4] ;  /* 0x000000040815b984 */ /* 0x000e680008000800 */
[----:B------:R-:W-:Y:S04]  /*11b0*/  @!P3 LDS R19, [R8+UR4+0x40] ;  /* 0x000040040813b984 */ /* 0x000fe80008000800 */
[----:B0-----:R-:W0:Y:S04]  /*11c0*/  SHFL.BFLY PT, R11, R20, 0x8, 0x1f ;  /* 0x0d001f00140b7f89 */ /* 0x001e2800000e0000 */
[----:B-1----:R-:W-:Y:S01]  /*11d0*/  SHFL.BFLY PT, R4, R21, 0x8, 0x1f ;  /* 0x0d001f0015047f89 */ /* 0x002fe200000e0000 */
[----:B0-----:R-:W-:-:S05]  /*11e0*/  FADD R9, R20, R11 ;  /* 0x0000000b14097221 */ /* 0x001fca0000000000 */
[C---:B------:R-:W-:Y:S01]  /*11f0*/  FSETP.GEU.AND P2, PT, |R9|.reuse, 1.175494350822287508e-38, PT ;  /* 0x008000000900780b */ /* 0x040fe20003f4e200 */
[C---:B------:R-:W-:Y:S01]  /*1200*/  FMUL R0, R9.reuse, 0.25 ;  /* 0x3e80000009007820 */ /* 0x040fe20000400000 */
[----:B------:R-:W-:Y:S01]  /*1210*/  FSETP.GT.AND P1, PT, |R9|, 8.50705917302346158658e+37, PT ;  /* 0x7e8000000900780b */ /* 0x000fe20003f24200 */
[----:B------:R-:W0:Y:S03]  /*1220*/  SHFL.BFLY PT, R2, R9, 0x4, 0x1f ;  /* 0x0c801f0009027f89 */ /* 0x000e2600000e0000 */
[----:B------:R-:W-:-:S07]  /*1230*/  FSEL R3, R0, R9, P1 ;  /* 0x0000000900037208 */ /* 0x000fce0000800000 */
[----:B------:R-:W-:-:S04]  /*1240*/  @!P2 FMUL R3, R3, 16777216 ;  /* 0x4b8000000303a820 */ /* 0x000fc80000400000 */
[----:B------:R-:W1:Y:S01]  /*1250*/  MUFU.RCP R10, R3 ;  /* 0x00000003000a7308 */ /* 0x000e620000001000 */
[----:B------:R-:W2:Y:S01]  /*1260*/  SHFL.BFLY PT, R6, R19, 0x8, 0x1f ;  /* 0x0d001f0013067f89 */ /* 0x000ea200000e0000 */
[----:B------:R-:W-:-:S04]  /*1270*/  @P1 FMUL R11, R11, 0.25 ;  /* 0x3e8000000b0b1820 */ /* 0x000fc80000400000 */
[----:B------:R-:W-:Y:S01]  /*1280*/  @!P2 FMUL R11, R11, 16777216 ;  /* 0x4b8000000b0ba820 */ /* 0x000fe20000400000 */
[C---:B------:R-:W-:Y:S01]  /*1290*/  FSETP.NEU.AND P2, PT, R9.reuse, RZ, PT ;  /* 0x000000ff0900720b */ /* 0x040fe20003f4d000 */
[----:B0-----:R-:W-:Y:S02]  /*12a0*/  FADD R0, R9, R2 ;  /* 0x0000000209007221 */ /* 0x001fe40000000000 */
[----:B-1----:R-:W-:-:S03]  /*12b0*/  FMUL R10, R10, R11 ;  /* 0x0000000b0a0a7220 */ /* 0x002fc60000400000 */
[C---:B------:R-:W-:Y:S01]  /*12c0*/  FSETP.GEU.AND P3, PT, |R0|.reuse, 1.175494350822287508e-38, PT ;  /* 0x008000000000780b */ /* 0x040fe20003f6e200 */
[----:B------:R-:W-:Y:S01]  /*12d0*/  FADD R4, -R21, R4 ;  /* 0x0000000415047221 */ /* 0x000fe20000000100 */
[----:B------:R-:W-:Y:S01]  /*12e0*/  FMUL R7, R0, 0.25 ;  /* 0x3e80000000077820 */ /* 0x000fe20000400000 */
[----:B------:R-:W-:Y:S02]  /*12f0*/  FSEL R10, R10, RZ, P2 ;  /* 0x000000ff0a0a7208 */ /* 0x000fe40001000000 */
[----:B------:R-:W-:Y:S01]  /*1300*/  FSETP.GT.AND P1, PT, |R0|, 8.50705917302346158658e+37, PT ;  /* 0x7e8000000000780b */ /* 0x000fe20003f24200 */
[----:B------:R-:W0:Y:S01]  /*1310*/  SHFL.BFLY PT, R3, R0, 0x2, 0x1f ;  /* 0x0c401f0000037f89 */ /* 0x000e2200000e0000 */
[C---:B------:R-:W-:Y:S01]  /*1320*/  FMUL R5, R4.reuse, R4 ;  /* 0x0000000404057220 */ /* 0x040fe20000400000 */
[----:B------:R-:W-:Y:S01]  /*1330*/  FFMA R21, R4, R10, R21 ;  /* 0x0000000a04157223 */ /* 0x000fe20000000015 */
[----:B------:R-:W-:Y:S01]  /*1340*/  FSEL R7, R7, R0, P1 ;  /* 0x0000000007077208 */ /* 0x000fe20000800000 */
[----:B--2---:R-:W-:Y:S01]  /*1350*/  FADD R19, R19, R6 ;  /* 0x0000000613137221 */ /* 0x004fe20000000000 */
[----:B------:R-:W-:-:S02]  /*1360*/  FMUL R5, R20, R5 ;  /* 0x0000000514057220 */ /* 0x000fc40000400000 */
[----:B------:R-:W1:Y:S01]  /*1370*/  SHFL.BFLY PT, R6, R21, 0x4, 0x1f ;  /* 0x0c801f0015067f89 */ /* 0x000e6200000e0000 */
[----:B------:R-:W-:Y:S01]  /*1380*/  @!P3 FMUL R7, R7, 16777216 ;  /* 0x4b8000000707b820 */ /* 0x000fe20000400000 */
[----:B------:R-:W-:-:S05]  /*1390*/  FFMA R5, R10, R5, R19 ;  /* 0x000000050a057223 */ /* 0x000fca0000000013 */
[----:B------:R-:W2:Y:S01]  /*13a0*/  MUFU.RCP R7, R7 ;  /* 0x0000000700077308 */ /* 0x000ea20000001000 */
[----:B------:R-:W3:Y:S01]  /*13b0*/  SHFL.BFLY PT, R10, R5, 0x4, 0x1f ;  /* 0x0c801f00050a7f89 */ /* 0x000ee200000e0000 */
[----:B------:R-:W-:-:S04]  /*13c0*/  @P1 FMUL R2, R2, 0.25 ;  /* 0x3e80000002021820 */ /* 0x000fc80000400000 */
[----:B------:R-:W-:Y:S01]  /*13d0*/  @!P3 FMUL R2, R2, 16777216 ;  /* 0x4b8000000202b820 */ /* 0x000fe20000400000 */
[C---:B0-----:R-:W-:Y:S01]  /*13e0*/  FADD R4, R0.reuse, R3 ;  /* 0x0000000300047221 */ /* 0x041fe20000000000 */
[----:B------:R-:W-:Y:S02]  /*13f0*/  FSETP.NEU.AND P2, PT, R0, RZ, PT ;  /* 0x000000ff0000720b */ /* 0x000fe40003f4d000 */
[----:B--2---:R-:W-:Y:S02]  /*1400*/  FMUL R2, R7, R2 ;  /* 0x0000000207027220 */ /* 0x004fe40000400000 */
[C---:B------:R-:W-:Y:S01]  /*1410*/  FSETP.GEU.AND P3, PT, |R4|.reuse, 1.175494350822287508e-38, PT ;  /* 0x008000000400780b */ /* 0x040fe20003f6e200 */
[----:B-1----:R-:W-:Y:S01]  /*1420*/  FADD R6, -R21, R6 ;  /* 0x0000000615067221 */ /* 0x002fe20000000100 */
[C---:B------:R-:W-:Y:S01]  /*1430*/  FMUL R11, R4.reuse, 0.25 ;  /* 0x3e800000040b7820 */ /* 0x040fe20000400000 */
[----:B------:R-:W-:Y:S02]  /*1440*/  FSETP.GT.AND P1, PT, |R4|, 8.50705917302346158658e+37, PT ;  /* 0x7e8000000400780b */ /* 0x000fe40003f24200 */
[----:B------:R-:W-:Y:S01]  /*1450*/  FSEL R2, R2, RZ, P2 ;  /* 0x000000ff02027208 */ /* 0x000fe20001000000 */
[----:B------:R-:W-:Y:S01]  /*1460*/  FMUL R14, R6, R6 ;  /* 0x00000006060e7220 */ /* 0x000fe20000400000 */
[----:B------:R-:W-:Y:S01]  /*1470*/  FSEL R11, R11, R4, P1 ;  /* 0x000000040b0b7208 */ /* 0x000fe20000800000 */
[----:B---3--:R-:W-:-:S02]  /*1480*/  FADD R7, R5, R10 ;  /* 0x0000000a05077221 */ /* 0x008fc40000000000 */
[----:B------:R-:W-:Y:S01]  /*1490*/  FFMA R6, R6, R2, R21 ;  /* 0x0000000206067223 */ /* 0x000fe20000000015 */
[----:B------:R-:W-:Y:S01]  /*14a0*/  FMUL R14, R9, R14 ;  /* 0x0000000e090e7220 */ /* 0x000fe20000400000 */
[----:B------:R-:W0:Y:S01]  /*14b0*/  SHFL.BFLY PT, R5, R4, 0x1, 0x1f ;  /* 0x0c201f0004057f89 */ /* 0x000e2200000e0000 */
[----:B------:R-:W-:Y:S02]  /*14c0*/  @!P3 FMUL R11, R11, 16777216 ;  /* 0x4b8000000b0bb820 */ /* 0x000fe40000400000 */
[----:B------:R-:W-:Y:S01]  /*14d0*/  FFMA R7, R2, R14, R7 ;  /* 0x0000000e02077223 */ /* 0x000fe20000000007 */
[----:B------:R-:W1:Y:S01]  /*14e0*/  SHFL.BFLY PT, R9, R6, 0x2, 0x1f ;  /* 0x0c401f0006097f89 */ /* 0x000e6200000e0000 */
[----:B------:R-:W2:Y:S03]  /*14f0*/  MUFU.RCP R10, R11 ;  /* 0x0000000b000a7308 */ /* 0x000ea60000001000 */
[----:B------:R-:W3:Y:S01]  /*1500*/  SHFL.BFLY PT, R2, R7, 0x2, 0x1f ;  /* 0x0c401f0007027f89 */ /* 0x000ee200000e0000 */
[----:B------:R-:W-:-:S04]  /*1510*/  @P1 FMUL R3, R3, 0.25 ;  /* 0x3e80000003031820 */ /* 0x000fc80000400000 */
[----:B------:R-:W-:Y:S01]  /*1520*/  @!P3 FMUL R3, R3, 16777216 ;  /* 0x4b8000000303b820 */ /* 0x000fe20000400000 */
[----:B------:R-:W-:-:S03]  /*1530*/  FSETP.NEU.AND P1, PT, R4, RZ, PT ;  /* 0x000000ff0400720b */ /* 0x000fc60003f2d000 */
[----:B--2---:R-:W-:Y:S01]  /*1540*/  FMUL R10, R10, R3 ;  /* 0x000000030a0a7220 */ /* 0x004fe20000400000 */
[----:B0-----:R-:W-:-:S04]  /*1550*/  FADD R3, R4, R5 ;  /* 0x0000000504037221 */ /* 0x001fc80000000000 */
[----:B------:R-:W-:Y:S01]  /*1560*/  FSEL R10, R10, RZ, P1 ;  /* 0x000000ff0a0a7208 */ /* 0x000fe20000800000 */
[----:B-1----:R-:W-:Y:S01]  /*1570*/  FADD R9, -R6, R9 ;  /* 0x0000000906097221 */ /* 0x002fe20000000100 */
[----:B------:R-:W-:-:S03]  /*1580*/  FSETP.GEU.AND P2, PT, |R3|, 1.175494350822287508e-38, PT ;  /* 0x008000000300780b */ /* 0x000fc60003f4e200 */
[----:B------:R-:W-:Y:S01]  /*1590*/  FFMA R6, R9, R10, R6 ;  /* 0x0000000a09067223 */ /* 0x000fe20000000006 */
[----:B---3--:R-:W-:Y:S01]  /*15a0*/  FADD R7, R7, R2 ;  /* 0x0000000207077221 */ /* 0x008fe20000000000 */
[----:B------:R-:W-:Y:S01]  /*15b0*/  FMUL R9, R9, R9 ;  /* 0x0000000909097220 */ /* 0x000fe20000400000 */
[C---:B------:R-:W-:Y:S01]  /*15c0*/  FMUL R2, R3.reuse, 0.25 ;  /* 0x3e80000003027820 */ /* 0x040fe20000400000 */
[----:B------:R-:W-:Y:S01]  /*15d0*/  FSETP.GT.AND P1, PT, |R3|, 8.50705917302346158658e+37, PT ;  /* 0x7e8000000300780b */ /* 0x000fe20003f24200 */
[----:B------:R-:W0:Y:S01]  /*15e0*/  SHFL.BFLY PT, R11, R6, 0x1, 0x1f ;  /* 0x0c201f00060b7f89 */ /* 0x000e2200000e0000 */
[----:B------:R-:W-:Y:S02]  /*15f0*/  FMUL R9, R0, R9 ;  /* 0x0000000900097220 */ /* 0x000fe40000400000 */
[----:B------:R-:W-:Y:S02]  /*1600*/  FSEL R2, R2, R3, P1 ;  /* 0x0000000302027208 */ /* 0x000fe40000800000 */
[----:B------:R-:W-:-:S03]  /*1610*/  FFMA R7, R10, R9, R7 ;  /* 0x000000090a077223 */ /* 0x000fc60000000007 */
[----:B------:R-:W-:Y:S02]  /*1620*/  @!P2 FMUL R2, R2, 16777216 ;  /* 0x4b8000000202a820 */ /* 0x000fe40000400000 */
[----:B------:R-:W1:Y:S04]  /*1630*/  SHFL.BFLY PT, R0, R7, 0x1, 0x1f ;  /* 0x0c201f0007007f89 */ /* 0x000e6800000e0000 */
[----:B------:R-:W2:Y:S01]  /*1640*/  MUFU.RCP R2, R2 ;  /* 0x0000000200027308 */ /* 0x000ea20000001000 */
[----:B------:R-:W-:Y:S01]  /*1650*/  @P1 FMUL R5, R5, 0.25 ;  /* 0x3e80000005051820 */ /* 0x000fe20000400000 */
[----:B------:R-:W-:-:S03]  /*1660*/  LOP3.LUT P1, RZ, R22, 0xf, RZ, 0xc0, !PT ;  /* 0x0000000f16ff7812 */ /* 0x000fc6000782c0ff */
[----:B------:R-:W-:Y:S01]  /*1670*/  @!P2 FMUL R5, R5, 16777216 ;  /* 0x4b8000000505a820 */ /* 0x000fe20000400000 */
[----:B------:R-:W-:Y:S01]  /*1680*/  FSETP.NEU.AND P2, PT, R3, RZ, PT ;  /* 0x000000ff0300720b */ /* 0x000fe20003f4d000 */
[----:B0-----:R-:W-:Y:S01]  /*1690*/  FADD R11, -R6, R11 ;  /* 0x0000000b060b7221 */ /* 0x001fe20000000100 */
[----:B------:R-:W-:Y:S01]  /*16a0*/  ISETP.LT.AND P1, PT, R22, 0x10, !P1 ;  /* 0x000000101600780c */ /* 0x000fe20004f21270 */
[----:B--2---:R-:W-:Y:S02]  /*16b0*/  FMUL R5, R2, R5 ;  /* 0x0000000502057220 */ /* 0x004fe40000400000 */
[----:B------:R-:W-:-:S03]  /*16c0*/  FMUL R9, R11, R11 ;  /* 0x0000000b0b097220 */ /* 0x000fc60000400000 */
[----:B------:R-:W-:Y:S01]  /*16d0*/  FSEL R5, R5, RZ, P2 ;  /* 0x000000ff05057208 */ /* 0x000fe20001000000 */
[----:B-1----:R-:W-:Y:S01]  /*16e0*/  FADD R0, R7, R0 ;  /* 0x0000000007007221 */ /* 0x002fe20000000000 */
[----:B------:R-:W-:-:S03]  /*16f0*/  FMUL R9, R4, R9 ;  /* 0x0000000904097220 */ /* 0x000fc60000400000 */
[----:B------:R-:W-:Y:S01]  /*1700*/  FFMA R11, R11, R5, R6 ;  /* 0x000000050b0b7223 */ /* 0x000fe20000000006 */
[----:B------:R-:W-:Y:S01]  /*1710*/  FFMA R9, R5, R9, R0 ;  /* 0x0000000905097223 */ /* 0x000fe20000000000 */
[----:B------:R-:W-:Y:S01]  /*1720*/  @P1 STS [R8+UR4+0x80], R3 ;  /* 0x0000800308001988 */ /* 0x000fe20008000804 */
[----:B------:R-:W0:Y:S03]  /*1730*/  LDC.64 R4, c[0x0][0x238] ;  /* 0x00008e00ff047b82 */ /* 0x000e260000000a00 */
[----:B------:R-:W-:Y:S04]  /*1740*/  @P1 STS [R8+UR4], R11 ;  /* 0x0000000b08001988 */ /* 0x000fe80008000804 */
[----:B------:R-:W-:Y:S01]  /*1750*/  @P1 STS [R8+UR4+0x40], R9 ;  /* 0x0000400908001988 */ /* 0x000fe20008000804 */
[----:B------:R-:W-:Y:S01]  /*1760*/  BAR.SYNC.DEFER_BLOCKING 0x0 ;  /* 0x0000000000007b1d */ /* 0x000fe20000010000 */
[----:B------:R-:W-:-:S07]  /*1770*/  ISETP.EQ.AND P0, PT, R12, RZ, !P0 ;  /* 0x000000ff0c00720c */ /* 0x000fce0004702270 */
[----:B------:R-:W1:Y:S01]  /*1780*/  LDC.64 R6, c[0x0][0x218] ;  /* 0x00008600ff067b82 */ /* 0x000e620000000a00 */
[----:B------:R-:W2:Y:S04]  /*1790*/  LDS R13, [UR4] ;  /* 0x00000004ff0d7984 */ /* 0x000ea80008000800 */
[----:B------:R-:W3:Y:S01]  /*17a0*/  LDS R0, [UR4+0x40] ;  /* 0x00004004ff007984 */ /* 0x000ee20008000800 */
[----:B0-----:R-:W-:Y:S01]  /*17b0*/  IMAD.WIDE R4, R18, 0x4, R4 ;  /* 0x0000000412047825 */ /* 0x001fe200078e0204 */
[----:B------:R-:W-:-:S04]  /*17c0*/  HFMA2.MMA R15, -RZ, RZ, 0.75, 0 ;  /* 0x3a000000ff0f7435 */ /* 0x000fc800000001ff */
[----:B--2---:R1:W-:Y:S06]  /*17d0*/  @P0 STG.E desc[UR6][R4.64], R13 ;  /* 0x0000000d04000986 */ /* 0x0043ec000c101906 */
[----:B---3--:R-:W-:Y:S01]  /*17e0*/  FFMA R0, R0, R15, 9.9999997473787516356e-06 ;  /* 0x3727c5ac00007423 */ /* 0x008fe2000000000f */
[----:B------:R-:W-:Y:S06]  /*17f0*/  BAR.SYNC.DEFER_BLOCKING 0x0 ;  /* 0x0000000000007b1d */ /* 0x000fec0000010000 */
[----:B-1----:R-:W-:Y:S05]  /*1800*/  @!P0 EXIT ;  /* 0x000000000000894d */ /* 0x002fea0003800000 */
[----:B------:R-:W0:Y:S01]  /*1810*/  MUFU.RSQ R3, R0 ;  /* 0x0000000000037308 */ /* 0x000e220000001400 */
[----:B------:R-:W-:-:S05]  /*1820*/  IMAD.WIDE R18, R18, 0x4, R6 ;  /* 0x0000000412127825 */ /* 0x000fca00078e0206 */
[----:B0-----:R-:W-:Y:S01]  /*1830*/  STG.E desc[UR6][R18.64], R3 ;  /* 0x0000000312007986 */ /* 0x001fe2000c101906 */
[----:B------:R-:W-:Y:S05]  /*1840*/  EXIT ;  /* 0x000000000000794d */ /* 0x000fea0003800000 */
.L_x_0:
[----:B------:R-:W-:-:S00]  /*1850*/  BRA `(.L_x_0) ;  /* 0xfffffffc00fc7947 */ /* 0x000fc0000383ffff */
[----:B------:R-:W-:-:S00]  /*1860*/  NOP ;  /* 0x0000000000007918 */ /* 0x000fc00000000000 */
        /* <DEDUP_REMOVED lines=9> */
.L_x_1:


//--------------------- .nv.global.init           --------------------------
	.section	.nv.global.init,"aw",@progbits
.nv.global.init:
	.type		_$_str,@object
	.size		_$_str,(.L_0 - _$_str)
_$_str:
        /*0000*/ 	.byte	0x5f, 0x5f, 0x43, 0x55, 0x44, 0x41, 0x5f, 0x46, 0x54, 0x5a, 0x00
.L_0:


//--------------------- .nv.shared.triton_red_fused_add_convolution_native_group_norm_55 --------------------------
	.section	.nv.shared.triton_red_fused_add_convolution_native_group_norm_55,"aw",@nobits
	.sectionflags	@""
	.align	16
	.zero		1024


//--------------------- .nv.constant0.triton_red_fused_add_convolution_native_group_norm_55 --------------------------
	.section	.nv.constant0.triton_red_fused_add_convolution_native_group_norm_55,"a",@progbits
	.sectionflags	@""
	.align	4
.nv.constant0.triton_red_fused_add_convolution_native_group_norm_55:
	.zero		584
